//
// Generated by NVIDIA NVVM Compiler
//
// Compiler Build ID: CL-36424714
// Cuda compilation tools, release 13.0, V13.0.88
// Based on NVVM 20.0.0
//

.version 9.0
.target sm_100
.address_size 64

	// .globl	_Z9CalculatePfS_S_

.visible .entry _Z9CalculatePfS_S_(
	.param .u64 .ptr .align 1 _Z9CalculatePfS_S__param_0,
	.param .u64 .ptr .align 1 _Z9CalculatePfS_S__param_1,
	.param .u64 .ptr .align 1 _Z9CalculatePfS_S__param_2
)
{
	.reg .pred 	%p<2>;
	.reg .b32 	%r<2>;
	.reg .b32 	%f<4>;
	.reg .b64 	%rd<11>;

	ld.param.u64 	%rd1, [_Z9CalculatePfS_S__param_0];
	ld.param.u64 	%rd2, [_Z9CalculatePfS_S__param_1];
	ld.param.u64 	%rd3, [_Z9CalculatePfS_S__param_2];
	mov.u32 	%r1, %tid.x;
	setp.gt.u32 	%p1, %r1, 9;
	@%p1 bra 	$L__BB0_2;
	cvta.to.global.u64 	%rd4, %rd1;
	cvta.to.global.u64 	%rd5, %rd2;
	cvta.to.global.u64 	%rd6, %rd3;
	mul.wide.u32 	%rd7, %r1, 4;
	add.s64 	%rd8, %rd4, %rd7;
	ld.global.f32 	%f1, [%rd8];
	add.s64 	%rd9, %rd5, %rd7;
	ld.global.f32 	%f2, [%rd9];
	mul.rn.f32 	%f3, %f1, %f2;
	add.s64 	%rd10, %rd6, %rd7;
	st.global.f32 	[%rd10], %f3;
$L__BB0_2:
	ret;

}


// ===== COMPILED SASS (sm_100) =====

	.target	sm_100

	.elftype	@"ET_EXEC"


//--------------------- .note.nv.tkinfo           --------------------------
	.section	.note.nv.tkinfo,"",@"SHT_NOTE"
	.sectionflags	@"SHF_NOTE_NV_TKINFO"
	.tkinfo
        /*0018*/ 	.word	0x00000002
        /*0030*/ 	.string	""
        /*0030*/ 	.string	"ptxas"
        /*0030*/ 	.string	"Cuda compilation tools, release 13.0, V13.0.88"
        /*0030*/ 	.string	"Build cuda_13.0.r13.0/compiler.36424714_0"
        /*0030*/ 	.string	"-arch sm_100 -m 64 "



//--------------------- .note.nv.cuinfo           --------------------------
	.section	.note.nv.cuinfo,"",@"SHT_NOTE"
	.sectionflags	@"SHF_NOTE_NV_CUINFO"
        /*0018*/ 	.short	0x0002
        /*001a*/ 	.short	0x0064
        /*001c*/ 	.short	0x0082
	.zero		2


//--------------------- .nv.info                  --------------------------
	.section	.nv.info,"",@"SHT_CUDA_INFO"
	.align	4


	//----- nvinfo : EIATTR_REGCOUNT
	.align		4
        /*0000*/ 	.byte	0x04, 0x2f
        /*0002*/ 	.short	(.L_1 - .L_0)
	.align		4
.L_0:
        /*0004*/ 	.word	index@(_Z9CalculatePfS_S_)
        /*0008*/ 	.word	0x0000000c


	//----- nvinfo : EIATTR_FRAME_SIZE
	.align		4
.L_1:
        /*000c*/ 	.byte	0x04, 0x11
        /*000e*/ 	.short	(.L_3 - .L_2)
	.align		4
.L_2:
        /*0010*/ 	.word	index@(_Z9CalculatePfS_S_)
        /*0014*/ 	.word	0x00000000


	//----- nvinfo : EIATTR_MIN_STACK_SIZE
	.align		4
.L_3:
        /*0018*/ 	.byte	0x04, 0x12
        /*001a*/ 	.short	(.L_5 - .L_4)
	.align		4
.L_4:
        /*001c*/ 	.word	index@(_Z9CalculatePfS_S_)
        /*0020*/ 	.word	0x00000000
.L_5:


//--------------------- .nv.compat                --------------------------
	.section	.nv.compat,"",@"SHT_CUDA_COMPAT_INFO"
	.align	4
        /*0000*/ 	.byte	0x02, 0x09, 0x00, 0x00, 0x02, 0x02, 0x01, 0x00, 0x02, 0x05, 0x05, 0x00, 0x03, 0x07, 0x01, 0x01
        /*0010*/ 	.byte	0x02, 0x03, 0x00, 0x00, 0x02, 0x06, 0x01, 0x00, 0x04, 0x0b, 0x08, 0x00, 0x09, 0x00, 0x00, 0x00
        /*0020*/ 	.byte	0x00, 0x00, 0x00, 0x00


//--------------------- .nv.info._Z9CalculatePfS_S_ --------------------------
	.section	.nv.info._Z9CalculatePfS_S_,"",@"SHT_CUDA_INFO"
	.sectionflags	@""
	.align	4


	//----- nvinfo : EIATTR_CUDA_API_VERSION
	.align		4
        /*0000*/ 	.byte	0x04, 0x37
        /*0002*/ 	.short	(.L_7 - .L_6)
.L_6:
        /*0004*/ 	.word	0x00000082


	//----- nvinfo : EIATTR_KPARAM_INFO
	.align		4
.L_7:
        /*0008*/ 	.byte	0x04, 0x17
        /*000a*/ 	.short	(.L_9 - .L_8)
.L_8:
        /*000c*/ 	.word	0x00000000
        /*0010*/ 	.short	0x0002
        /*0012*/ 	.short	0x0010
        /*0014*/ 	.byte	0x00, 0xf5, 0x21, 0x00


	//----- nvinfo : EIATTR_KPARAM_INFO
	.align		4
.L_9:
        /*0018*/ 	.byte	0x04, 0x17
        /*001a*/ 	.short	(.L_11 - .L_10)
.L_10:
        /*001c*/ 	.word	0x00000000
        /*0020*/ 	.short	0x0001
        /*0022*/ 	.short	0x0008
        /*0024*/ 	.byte	0x00, 0xf5, 0x21, 0x00


	//----- nvinfo : EIATTR_KPARAM_INFO
	.align		4
.L_11:
        /*0028*/ 	.byte	0x04, 0x17
        /*002a*/ 	.short	(.L_13 - .L_12)
.L_12:
        /*002c*/ 	.word	0x00000000
        /*0030*/ 	.short	0x0000
        /*0032*/ 	.short	0x0000
        /*0034*/ 	.byte	0x00, 0xf5, 0x21, 0x00


	//----- nvinfo : EIATTR_SPARSE_MMA_MASK
	.align		4
.L_13:
        /*0038*/ 	.byte	0x03, 0x50
        /*003a*/ 	.short	0x0000


	//----- nvinfo : EIATTR_MAXREG_COUNT
	.align		4
        /*003c*/ 	.byte	0x03, 0x1b
        /*003e*/ 	.short	0x00ff


	//----- nvinfo : EIATTR_MERCURY_ISA_VERSION
	.align		4
        /*0040*/ 	.byte	0x03, 0x5f
        /*0042*/ 	.short	0x0101


	//----- nvinfo : EIATTR_VRC_CTA_INIT_COUNT
	.align		4
        /*0044*/ 	.byte	0x02, 0x4a
	.zero		1
	.zero		1


	//----- nvinfo : EIATTR_EXIT_INSTR_OFFSETS
	.align		4
        /*0048*/ 	.byte	0x04, 0x1c
        /*004a*/ 	.short	(.L_15 - .L_14)


	//   ....[0]....
.L_14:
        /*004c*/ 	.word	0x00000030


	//   ....[1]....
        /*0050*/ 	.word	0x000000f0


	//----- nvinfo : EIATTR_CBANK_PARAM_SIZE
	.align		4
.L_15:
        /*0054*/ 	.byte	0x03, 0x19
        /*0056*/ 	.short	0x0018


	//----- nvinfo : EIATTR_PARAM_CBANK
	.align		4
        /*0058*/ 	.byte	0x04, 0x0a
        /*005a*/ 	.short	(.L_17 - .L_16)
	.align		4
.L_16:
        /*005c*/ 	.word	index@(.nv.constant0._Z9CalculatePfS_S_)
        /*0060*/ 	.short	0x0380
        /*0062*/ 	.short	0x0018


	//----- nvinfo : EIATTR_SW_WAR
	.align		4
.L_17:
        /*0064*/ 	.byte	0x04, 0x36
        /*0066*/ 	.short	(.L_19 - .L_18)
.L_18:
        /*0068*/ 	.word	0x00000008
.L_19:


//--------------------- .nv.callgraph             --------------------------
	.section	.nv.callgraph,"",@"SHT_CUDA_CALLGRAPH"
	.align	4
	.sectionentsize	8
	.align		4
        /*0000*/ 	.word	0x00000000
	.align		4
        /*0004*/ 	.word	0xffffffff
	.align		4
        /*0008*/ 	.word	0x00000000
	.align		4
        /*000c*/ 	.word	0xfffffffe
	.align		4
        /*0010*/ 	.word	0x00000000
	.align		4
        /*0014*/ 	.word	0xfffffffd
	.align		4
        /*0018*/ 	.word	0x00000000
	.align		4
        /*001c*/ 	.word	0xfffffffc


//--------------------- .text._Z9CalculatePfS_S_  --------------------------
	.section	.text._Z9CalculatePfS_S_,"ax",@progbits
	.align	128
        .global         _Z9CalculatePfS_S_
        .type           _Z9CalculatePfS_S_,@function
        .size           _Z9CalculatePfS_S_,(.L_x_1 - _Z9CalculatePfS_S_)
        .other          _Z9CalculatePfS_S_,@"STO_CUDA_ENTRY STV_DEFAULT"
_Z9CalculatePfS_S_:
.text._Z9CalculatePfS_S_:
[----:B------:R-:W-:Y:S01]  /*0000*/  LDC R1, c[0x0][0x37c] ;  /* 0x0000df00ff017b82 */ /* 0x000fe20000000800 */
[----:B------:R-:W0:Y:S02]  /*0010*/  S2R R9, SR_TID.X ;  /* 0x0000000000097919 */ /* 0x000e240000002100 */
[----:B0-----:R-:W-:-:S13]  /*0020*/  ISETP.GT.U32.AND P0, PT, R9, 0x9, PT ;  /* 0x000000090900780c */ /* 0x001fda0003f04070 */
[----:B------:R-:W-:Y:S05]  /*0030*/  @P0 EXIT ;  /* 0x000000000000094d */ /* 0x000fea0003800000 */
[----:B------:R-:W0:Y:S01]  /*0040*/  LDC.64 R2, c[0x0][0x380] ;  /* 0x0000e000ff027b82 */ /* 0x000e220000000a00 */
[----:B------:R-:W1:Y:S07]  /*0050*/  LDCU.64 UR4, c[0x0][0x358] ;  /* 0x00006b00ff0477ac */ /* 0x000e6e0008000a00 */
[----:B------:R-:W2:Y:S08]  /*0060*/  LDC.64 R4, c[0x0][0x388] ;  /* 0x0000e200ff047b82 */ /* 0x000eb00000000a00 */
[----:B------:R-:W3:Y:S01]  /*0070*/  LDC.64 R6, c[0x0][0x390] ;  /* 0x0000e400ff067b82 */ /* 0x000ee20000000a00 */
[----:B0-----:R-:W-:-:S06]  /*0080*/  IMAD.WIDE.U32 R2, R9, 0x4, R2 ;  /* 0x0000000409027825 */ /* 0x001fcc00078e0002 */
[----:B-1----:R-:W4:Y:S01]  /*0090*/  LDG.E R2, desc[UR4][R2.64] ;  /* 0x0000000402027981 */ /* 0x002f22000c1e1900 */
[----:B--2---:R-:W-:-:S06]  /*00a0*/  IMAD.WIDE.U32 R4, R9, 0x4, R4 ;  /* 0x0000000409047825 */ /* 0x004fcc00078e0004 */
[----:B------:R-:W4:Y:S01]  /*00b0*/  LDG.E R5, desc[UR4][R4.64] ;  /* 0x0000000404057981 */ /* 0x000f22000c1e1900 */
[----:B---3--:R-:W-:-:S04]  /*00c0*/  IMAD.WIDE.U32 R6, R9, 0x4, R6 ;  /* 0x0000000409067825 */ /* 0x008fc800078e0006 */
[----:B----4-:R-:W-:-:S05]  /*00d0*/  FMUL R9, R2, R5 ;  /* 0x0000000502097220 */ /* 0x010fca0000400000 */
[----:B------:R-:W-:Y:S01]  /*00e0*/  STG.E desc[UR4][R6.64], R9 ;  /* 0x0000000906007986 */ /* 0x000fe2000c101904 */
[----:B------:R-:W-:Y:S05]  /*00f0*/  EXIT ;  /* 0x000000000000794d */ /* 0x000fea0003800000 */
.L_x_0:
[----:B------:R-:W-:-:S00]  /*0100*/  BRA `(.L_x_0) ;  /* 0xfffffffc00fc7947 */ /* 0x000fc0000383ffff */
[----:B------:R-:W-:-:S00]  /*0110*/  NOP ;  /* 0x0000000000007918 */ /* 0x000fc00000000000 */
        /* <DEDUP_REMOVED lines=14> */
.L_x_1:


//--------------------- .nv.shared.reserved.0     --------------------------
	.section	.nv.shared.reserved.0,"aw",@nobits
	.weak		__nv_reservedSMEM_offset_0_alias
	.size		__nv_reservedSMEM_offset_0_alias, 0, 64
	.other		__nv_reservedSMEM_offset_0_alias,@"STO_CUDA_RESERVED_SHARED STV_DEFAULT"
__nv_reservedSMEM_offset_0_alias:
	.zero		0
	.zero		64


//--------------------- .nv.constant0._Z9CalculatePfS_S_ --------------------------
	.section	.nv.constant0._Z9CalculatePfS_S_,"a",@progbits
	.sectionflags	@""
	.align	4
.nv.constant0._Z9CalculatePfS_S_:
	.zero		920


//--------------------- SYMBOLS --------------------------

	.type		.nv.reservedSmem.offset0,@object
	.size		.nv.reservedSmem.offset0,0x4
